//
// Generated by NVIDIA NVVM Compiler
//
// Compiler Build ID: CL-36424714
// Cuda compilation tools, release 13.0, V13.0.88
// Based on NVVM 20.0.0
//

.version 9.0
.target sm_100
.address_size 64

	// .globl	_Z5saxpyPiiii

.visible .entry _Z5saxpyPiiii(
	.param .u64 .ptr .align 1 _Z5saxpyPiiii_param_0,
	.param .u32 _Z5saxpyPiiii_param_1,
	.param .u32 _Z5saxpyPiiii_param_2,
	.param .u32 _Z5saxpyPiiii_param_3
)
{
	.reg .pred 	%p<2>;
	.reg .b32 	%r<10>;
	.reg .b64 	%rd<5>;

	ld.param.u64 	%rd1, [_Z5saxpyPiiii_param_0];
	ld.param.u32 	%r4, [_Z5saxpyPiiii_param_1];
	ld.param.u32 	%r2, [_Z5saxpyPiiii_param_2];
	ld.param.u32 	%r3, [_Z5saxpyPiiii_param_3];
	mov.u32 	%r5, %ctaid.x;
	mov.u32 	%r6, %ntid.x;
	mov.u32 	%r7, %tid.x;
	mad.lo.s32 	%r1, %r5, %r6, %r7;
	setp.gt.s32 	%p1, %r1, %r4;
	@%p1 bra 	$L__BB0_2;
	cvta.to.global.u64 	%rd2, %rd1;
	mul.wide.s32 	%rd3, %r1, 4;
	add.s64 	%rd4, %rd2, %rd3;
	ld.global.u32 	%r8, [%rd4];
	mad.lo.s32 	%r9, %r8, %r2, %r3;
	st.global.u32 	[%rd4], %r9;
$L__BB0_2:
	ret;

}


// ===== COMPILED SASS (sm_100) =====

	.target	sm_100

	.elftype	@"ET_EXEC"


//--------------------- .note.nv.tkinfo           --------------------------
	.section	.note.nv.tkinfo,"",@"SHT_NOTE"
	.sectionflags	@"SHF_NOTE_NV_TKINFO"
	.tkinfo
        /*0018*/ 	.word	0x00000002
        /*0030*/ 	.string	""
        /*0030*/ 	.string	"ptxas"
        /*0030*/ 	.string	"Cuda compilation tools, release 13.0, V13.0.88"
        /*0030*/ 	.string	"Build cuda_13.0.r13.0/compiler.36424714_0"
        /*0030*/ 	.string	"-arch sm_100 -m 64 "



//--------------------- .note.nv.cuinfo           --------------------------
	.section	.note.nv.cuinfo,"",@"SHT_NOTE"
	.sectionflags	@"SHF_NOTE_NV_CUINFO"
        /*0018*/ 	.short	0x0002
        /*001a*/ 	.short	0x0064
        /*001c*/ 	.short	0x0082
	.zero		2


//--------------------- .nv.info                  --------------------------
	.section	.nv.info,"",@"SHT_CUDA_INFO"
	.align	4


	//----- nvinfo : EIATTR_REGCOUNT
	.align		4
        /*0000*/ 	.byte	0x04, 0x2f
        /*0002*/ 	.short	(.L_1 - .L_0)
	.align		4
.L_0:
        /*0004*/ 	.word	index@(_Z5saxpyPiiii)
        /*0008*/ 	.word	0x00000008


	//----- nvinfo : EIATTR_FRAME_SIZE
	.align		4
.L_1:
        /*000c*/ 	.byte	0x04, 0x11
        /*000e*/ 	.short	(.L_3 - .L_2)
	.align		4
.L_2:
        /*0010*/ 	.word	index@(_Z5saxpyPiiii)
        /*0014*/ 	.word	0x00000000


	//----- nvinfo : EIATTR_MIN_STACK_SIZE
	.align		4
.L_3:
        /*0018*/ 	.byte	0x04, 0x12
        /*001a*/ 	.short	(.L_5 - .L_4)
	.align		4
.L_4:
        /*001c*/ 	.word	index@(_Z5saxpyPiiii)
        /*0020*/ 	.word	0x00000000
.L_5:


//--------------------- .nv.compat                --------------------------
	.section	.nv.compat,"",@"SHT_CUDA_COMPAT_INFO"
	.align	4
        /*0000*/ 	.byte	0x02, 0x09, 0x00, 0x00, 0x02, 0x02, 0x01, 0x00, 0x02, 0x05, 0x05, 0x00, 0x03, 0x07, 0x01, 0x01
        /*0010*/ 	.byte	0x02, 0x03, 0x00, 0x00, 0x02, 0x06, 0x01, 0x00, 0x04, 0x0b, 0x08, 0x00, 0x09, 0x00, 0x00, 0x00
        /*0020*/ 	.byte	0x00, 0x00, 0x00, 0x00


//--------------------- .nv.info._Z5saxpyPiiii    --------------------------
	.section	.nv.info._Z5saxpyPiiii,"",@"SHT_CUDA_INFO"
	.sectionflags	@""
	.align	4


	//----- nvinfo : EIATTR_CUDA_API_VERSION
	.align		4
        /*0000*/ 	.byte	0x04, 0x37
        /*0002*/ 	.short	(.L_7 - .L_6)
.L_6:
        /*0004*/ 	.word	0x00000082


	//----- nvinfo : EIATTR_KPARAM_INFO
	.align		4
.L_7:
        /*0008*/ 	.byte	0x04, 0x17
        /*000a*/ 	.short	(.L_9 - .L_8)
.L_8:
        /*000c*/ 	.word	0x00000000
        /*0010*/ 	.short	0x0003
        /*0012*/ 	.short	0x0010
        /*0014*/ 	.byte	0x00, 0xf0, 0x11, 0x00


	//----- nvinfo : EIATTR_KPARAM_INFO
	.align		4
.L_9:
        /*0018*/ 	.byte	0x04, 0x17
        /*001a*/ 	.short	(.L_11 - .L_10)
.L_10:
        /*001c*/ 	.word	0x00000000
        /*0020*/ 	.short	0x0002
        /*0022*/ 	.short	0x000c
        /*0024*/ 	.byte	0x00, 0xf0, 0x11, 0x00


	//----- nvinfo : EIATTR_KPARAM_INFO
	.align		4
.L_11:
        /*0028*/ 	.byte	0x04, 0x17
        /*002a*/ 	.short	(.L_13 - .L_12)
.L_12:
        /*002c*/ 	.word	0x00000000
        /*0030*/ 	.short	0x0001
        /*0032*/ 	.short	0x0008
        /*0034*/ 	.byte	0x00, 0xf0, 0x11, 0x00


	//----- nvinfo : EIATTR_KPARAM_INFO
	.align		4
.L_13:
        /*0038*/ 	.byte	0x04, 0x17
        /*003a*/ 	.short	(.L_15 - .L_14)
.L_14:
        /*003c*/ 	.word	0x00000000
        /*0040*/ 	.short	0x0000
        /*0042*/ 	.short	0x0000
        /*0044*/ 	.byte	0x00, 0xf5, 0x21, 0x00


	//----- nvinfo : EIATTR_SPARSE_MMA_MASK
	.align		4
.L_15:
        /*0048*/ 	.byte	0x03, 0x50
        /*004a*/ 	.short	0x0000


	//----- nvinfo : EIATTR_MAXREG_COUNT
	.align		4
        /*004c*/ 	.byte	0x03, 0x1b
        /*004e*/ 	.short	0x00ff


	//----- nvinfo : EIATTR_MERCURY_ISA_VERSION
	.align		4
        /*0050*/ 	.byte	0x03, 0x5f
        /*0052*/ 	.short	0x0101


	//----- nvinfo : EIATTR_VRC_CTA_INIT_COUNT
	.align		4
        /*0054*/ 	.byte	0x02, 0x4a
	.zero		1
	.zero		1


	//----- nvinfo : EIATTR_EXIT_INSTR_OFFSETS
	.align		4
        /*0058*/ 	.byte	0x04, 0x1c
        /*005a*/ 	.short	(.L_17 - .L_16)


	//   ....[0]....
.L_16:
        /*005c*/ 	.word	0x00000070


	//   ....[1]....
        /*0060*/ 	.word	0x00000100


	//----- nvinfo : EIATTR_CBANK_PARAM_SIZE
	.align		4
.L_17:
        /*0064*/ 	.byte	0x03, 0x19
        /*0066*/ 	.short	0x0014


	//----- nvinfo : EIATTR_PARAM_CBANK
	.align		4
        /*0068*/ 	.byte	0x04, 0x0a
        /*006a*/ 	.short	(.L_19 - .L_18)
	.align		4
.L_18:
        /*006c*/ 	.word	index@(.nv.constant0._Z5saxpyPiiii)
        /*0070*/ 	.short	0x0380
        /*0072*/ 	.short	0x0014


	//----- nvinfo : EIATTR_SW_WAR
	.align		4
.L_19:
        /*0074*/ 	.byte	0x04, 0x36
        /*0076*/ 	.short	(.L_21 - .L_20)
.L_20:
        /*0078*/ 	.word	0x00000008
.L_21:


//--------------------- .nv.callgraph             --------------------------
	.section	.nv.callgraph,"",@"SHT_CUDA_CALLGRAPH"
	.align	4
	.sectionentsize	8
	.align		4
        /*0000*/ 	.word	0x00000000
	.align		4
        /*0004*/ 	.word	0xffffffff
	.align		4
        /*0008*/ 	.word	0x00000000
	.align		4
        /*000c*/ 	.word	0xfffffffe
	.align		4
        /*0010*/ 	.word	0x00000000
	.align		4
        /*0014*/ 	.word	0xfffffffd
	.align		4
        /*0018*/ 	.word	0x00000000
	.align		4
        /*001c*/ 	.word	0xfffffffc


//--------------------- .text._Z5saxpyPiiii       --------------------------
	.section	.text._Z5saxpyPiiii,"ax",@progbits
	.align	128
        .global         _Z5saxpyPiiii
        .type           _Z5saxpyPiiii,@function
        .size           _Z5saxpyPiiii,(.L_x_1 - _Z5saxpyPiiii)
        .other          _Z5saxpyPiiii,@"STO_CUDA_ENTRY STV_DEFAULT"
_Z5saxpyPiiii:
.text._Z5saxpyPiiii:
[----:B------:R-:W-:Y:S01]  /*0000*/  LDC R1, c[0x0][0x37c] ;  /* 0x0000df00ff017b82 */ /* 0x000fe20000000800 */
[----:B------:R-:W0:Y:S07]  /*0010*/  S2R R0, SR_TID.X ;  /* 0x0000000000007919 */ /* 0x000e2e0000002100 */
[----:B------:R-:W0:Y:S01]  /*0020*/  S2UR UR4, SR_CTAID.X ;  /* 0x00000000000479c3 */ /* 0x000e220000002500 */
[----:B------:R-:W1:Y:S07]  /*0030*/  LDCU UR5, c[0x0][0x388] ;  /* 0x00007100ff0577ac */ /* 0x000e6e0008000800 */
[----:B------:R-:W0:Y:S02]  /*0040*/  LDC R5, c[0x0][0x360] ;  /* 0x0000d800ff057b82 */ /* 0x000e240000000800 */
[----:B0-----:R-:W-:-:S05]  /*0050*/  IMAD R5, R5, UR4, R0 ;  /* 0x0000000405057c24 */ /* 0x001fca000f8e0200 */
[----:B-1----:R-:W-:-:S13]  /*0060*/  ISETP.GT.AND P0, PT, R5, UR5, PT ;  /* 0x0000000505007c0c */ /* 0x002fda000bf04270 */
[----:B------:R-:W-:Y:S05]  /*0070*/  @P0 EXIT ;  /* 0x000000000000094d */ /* 0x000fea0003800000 */
[----:B------:R-:W0:Y:S01]  /*0080*/  LDC.64 R2, c[0x0][0x380] ;  /* 0x0000e000ff027b82 */ /* 0x000e220000000a00 */
[----:B------:R-:W1:Y:S01]  /*0090*/  LDCU.64 UR4, c[0x0][0x358] ;  /* 0x00006b00ff0477ac */ /* 0x000e620008000a00 */
[----:B------:R-:W2:Y:S01]  /*00a0*/  LDCU UR6, c[0x0][0x38c] ;  /* 0x00007180ff0677ac */ /* 0x000ea20008000800 */
[----:B0-----:R-:W-:-:S05]  /*00b0*/  IMAD.WIDE R2, R5, 0x4, R2 ;  /* 0x0000000405027825 */ /* 0x001fca00078e0202 */
[----:B------:R-:W2:Y:S01]  /*00c0*/  LDC R5, c[0x0][0x390] ;  /* 0x0000e400ff057b82 */ /* 0x000ea20000000800 */
[----:B-1----:R-:W2:Y:S02]  /*00d0*/  LDG.E R0, desc[UR4][R2.64] ;  /* 0x0000000402007981 */ /* 0x002ea4000c1e1900 */
[----:B--2---:R-:W-:-:S05]  /*00e0*/  IMAD R5, R0, UR6, R5 ;  /* 0x0000000600057c24 */ /* 0x004fca000f8e0205 */
[----:B------:R-:W-:Y:S01]  /*00f0*/  STG.E desc[UR4][R2.64], R5 ;  /* 0x0000000502007986 */ /* 0x000fe2000c101904 */
[----:B------:R-:W-:Y:S05]  /*0100*/  EXIT ;  /* 0x000000000000794d */ /* 0x000fea0003800000 */
.L_x_0:
[----:B------:R-:W-:-:S00]  /*0110*/  BRA `(.L_x_0) ;  /* 0xfffffffc00fc7947 */ /* 0x000fc0000383ffff */
[----:B------:R-:W-:-:S00]  /*0120*/  NOP ;  /* 0x0000000000007918 */ /* 0x000fc00000000000 */
        /* <DEDUP_REMOVED lines=13> */
.L_x_1:


//--------------------- .nv.shared.reserved.0     --------------------------
	.section	.nv.shared.reserved.0,"aw",@nobits
	.weak		__nv_reservedSMEM_offset_0_alias
	.size		__nv_reservedSMEM_offset_0_alias, 0, 64
	.other		__nv_reservedSMEM_offset_0_alias,@"STO_CUDA_RESERVED_SHARED STV_DEFAULT"
__nv_reservedSMEM_offset_0_alias:
	.zero		0
	.zero		64


//--------------------- .nv.constant0._Z5saxpyPiiii --------------------------
	.section	.nv.constant0._Z5saxpyPiiii,"a",@progbits
	.sectionflags	@""
	.align	4
.nv.constant0._Z5saxpyPiiii:
	.zero		916


//--------------------- SYMBOLS --------------------------

	.type		.nv.reservedSmem.offset0,@object
	.size		.nv.reservedSmem.offset0,0x4
